//
// Generated by NVIDIA NVVM Compiler
//
// Compiler Build ID: CL-36424714
// Cuda compilation tools, release 13.0, V13.0.88
// Based on NVVM 20.0.0
//

.version 9.0
.target sm_100
.address_size 64

	// .globl	_Z24unique_idx_calc_threadIdPi
.extern .func  (.param .b32 func_retval0) vprintf
(
	.param .b64 vprintf_param_0,
	.param .b64 vprintf_param_1
)
;
.global .align 1 .b8 $str[21] = {103, 105, 100, 58, 32, 37, 100, 44, 32, 118, 97, 108, 117, 101, 32, 58, 32, 37, 100, 10};

.visible .entry _Z24unique_idx_calc_threadIdPi(
	.param .u64 .ptr .align 1 _Z24unique_idx_calc_threadIdPi_param_0
)
{
	.local .align 8 .b8 	__local_depot0[8];
	.reg .b64 	%SP;
	.reg .b64 	%SPL;
	.reg .b32 	%r<14>;
	.reg .b64 	%rd<9>;

	mov.u64 	%SPL, __local_depot0;
	cvta.local.u64 	%SP, %SPL;
	ld.param.u64 	%rd1, [_Z24unique_idx_calc_threadIdPi_param_0];
	cvta.to.global.u64 	%rd2, %rd1;
	add.u64 	%rd3, %SP, 0;
	add.u64 	%rd4, %SPL, 0;
	mov.u32 	%r1, %ntid.x;
	mov.u32 	%r2, %ntid.y;
	mov.u32 	%r3, %ctaid.x;
	mov.u32 	%r4, %nctaid.x;
	mov.u32 	%r5, %ctaid.y;
	mov.u32 	%r6, %tid.y;
	mov.u32 	%r7, %tid.x;
	mad.lo.s32 	%r8, %r5, %r4, %r3;
	mad.lo.s32 	%r9, %r8, %r2, %r6;
	mad.lo.s32 	%r10, %r9, %r1, %r7;
	mul.wide.s32 	%rd5, %r10, 4;
	add.s64 	%rd6, %rd2, %rd5;
	ld.global.u32 	%r11, [%rd6];
	st.local.v2.u32 	[%rd4], {%r10, %r11};
	mov.u64 	%rd7, $str;
	cvta.global.u64 	%rd8, %rd7;
	{ // callseq 0, 0
	.param .b64 param0;
	st.param.b64 	[param0], %rd8;
	.param .b64 param1;
	st.param.b64 	[param1], %rd3;
	.param .b32 retval0;
	call.uni (retval0), 
	vprintf, 
	(
	param0, 
	param1
	);
	ld.param.b32 	%r12, [retval0];
	} // callseq 0
	ret;

}


// ===== COMPILED SASS (sm_100) =====

	.target	sm_100

	.elftype	@"ET_EXEC"


//--------------------- .note.nv.tkinfo           --------------------------
	.section	.note.nv.tkinfo,"",@"SHT_NOTE"
	.sectionflags	@"SHF_NOTE_NV_TKINFO"
	.tkinfo
        /*0018*/ 	.word	0x00000002
        /*0030*/ 	.string	""
        /*0030*/ 	.string	"ptxas"
        /*0030*/ 	.string	"Cuda compilation tools, release 13.0, V13.0.88"
        /*0030*/ 	.string	"Build cuda_13.0.r13.0/compiler.36424714_0"
        /*0030*/ 	.string	"-arch sm_100 -m 64 "



//--------------------- .note.nv.cuinfo           --------------------------
	.section	.note.nv.cuinfo,"",@"SHT_NOTE"
	.sectionflags	@"SHF_NOTE_NV_CUINFO"
        /*0018*/ 	.short	0x0002
        /*001a*/ 	.short	0x0064
        /*001c*/ 	.short	0x0082
	.zero		2


//--------------------- .nv.info                  --------------------------
	.section	.nv.info,"",@"SHT_CUDA_INFO"
	.align	4


	//----- nvinfo : EIATTR_REGCOUNT
	.align		4
        /*0000*/ 	.byte	0x04, 0x2f
        /*0002*/ 	.short	(.L_2 - .L_1)
	.align		4
.L_1:
        /*0004*/ 	.word	index@(_Z24unique_idx_calc_threadIdPi)
        /*0008*/ 	.word	0x00000018


	//----- nvinfo : EIATTR_FRAME_SIZE
	.align		4
.L_2:
        /*000c*/ 	.byte	0x04, 0x11
        /*000e*/ 	.short	(.L_4 - .L_3)
	.align		4
.L_3:
        /*0010*/ 	.word	index@(_Z24unique_idx_calc_threadIdPi)
        /*0014*/ 	.word	0x00000008


	//----- nvinfo : EIATTR_MIN_STACK_SIZE
	.align		4
.L_4:
        /*0018*/ 	.byte	0x04, 0x12
        /*001a*/ 	.short	(.L_6 - .L_5)
	.align		4
.L_5:
        /*001c*/ 	.word	index@(_Z24unique_idx_calc_threadIdPi)
        /*0020*/ 	.word	0x00000008
.L_6:


//--------------------- .nv.compat                --------------------------
	.section	.nv.compat,"",@"SHT_CUDA_COMPAT_INFO"
	.align	4
        /*0000*/ 	.byte	0x02, 0x09, 0x00, 0x00, 0x02, 0x02, 0x01, 0x00, 0x02, 0x05, 0x05, 0x00, 0x03, 0x07, 0x01, 0x01
        /*0010*/ 	.byte	0x02, 0x03, 0x00, 0x00, 0x02, 0x06, 0x01, 0x00, 0x04, 0x0b, 0x08, 0x00, 0x09, 0x00, 0x00, 0x00
        /*0020*/ 	.byte	0x00, 0x00, 0x00, 0x00


//--------------------- .nv.info._Z24unique_idx_calc_threadIdPi --------------------------
	.section	.nv.info._Z24unique_idx_calc_threadIdPi,"",@"SHT_CUDA_INFO"
	.sectionflags	@""
	.align	4


	//----- nvinfo : EIATTR_CUDA_API_VERSION
	.align		4
        /*0000*/ 	.byte	0x04, 0x37
        /*0002*/ 	.short	(.L_8 - .L_7)
.L_7:
        /*0004*/ 	.word	0x00000082


	//----- nvinfo : EIATTR_KPARAM_INFO
	.align		4
.L_8:
        /*0008*/ 	.byte	0x04, 0x17
        /*000a*/ 	.short	(.L_10 - .L_9)
.L_9:
        /*000c*/ 	.word	0x00000000
        /*0010*/ 	.short	0x0000
        /*0012*/ 	.short	0x0000
        /*0014*/ 	.byte	0x00, 0xf5, 0x21, 0x00


	//----- nvinfo : EIATTR_SPARSE_MMA_MASK
	.align		4
.L_10:
        /*0018*/ 	.byte	0x03, 0x50
        /*001a*/ 	.short	0x0000


	//----- nvinfo : EIATTR_MAXREG_COUNT
	.align		4
        /*001c*/ 	.byte	0x03, 0x1b
        /*001e*/ 	.short	0x00ff


	//----- nvinfo : EIATTR_EXTERNS
	.align		4
        /*0020*/ 	.byte	0x04, 0x0f
        /*0022*/ 	.short	(.L_12 - .L_11)


	//   ....[0]....
	.align		4
.L_11:
        /*0024*/ 	.word	index@(vprintf)


	//----- nvinfo : EIATTR_MERCURY_ISA_VERSION
	.align		4
.L_12:
        /*0028*/ 	.byte	0x03, 0x5f
        /*002a*/ 	.short	0x0101


	//----- nvinfo : EIATTR_VRC_CTA_INIT_COUNT
	.align		4
        /*002c*/ 	.byte	0x02, 0x4a
	.zero		1
	.zero		1


	//----- nvinfo : EIATTR_SYSCALL_OFFSETS
	.align		4
        /*0030*/ 	.byte	0x04, 0x46
        /*0032*/ 	.short	(.L_14 - .L_13)


	//   ....[0]....
.L_13:
        /*0034*/ 	.word	0x000001b0


	//----- nvinfo : EIATTR_EXIT_INSTR_OFFSETS
	.align		4
.L_14:
        /*0038*/ 	.byte	0x04, 0x1c
        /*003a*/ 	.short	(.L_16 - .L_15)


	//   ....[0]....
.L_15:
        /*003c*/ 	.word	0x000001c0


	//----- nvinfo : EIATTR_CBANK_PARAM_SIZE
	.align		4
.L_16:
        /*0040*/ 	.byte	0x03, 0x19
        /*0042*/ 	.short	0x0008


	//----- nvinfo : EIATTR_PARAM_CBANK
	.align		4
        /*0044*/ 	.byte	0x04, 0x0a
        /*0046*/ 	.short	(.L_18 - .L_17)
	.align		4
.L_17:
        /*0048*/ 	.word	index@(.nv.constant0._Z24unique_idx_calc_threadIdPi)
        /*004c*/ 	.short	0x0380
        /*004e*/ 	.short	0x0008


	//----- nvinfo : EIATTR_SW_WAR
	.align		4
.L_18:
        /*0050*/ 	.byte	0x04, 0x36
        /*0052*/ 	.short	(.L_20 - .L_19)
.L_19:
        /*0054*/ 	.word	0x00000008
.L_20:


//--------------------- .nv.callgraph             --------------------------
	.section	.nv.callgraph,"",@"SHT_CUDA_CALLGRAPH"
	.align	4
	.sectionentsize	8
	.align		4
        /*0000*/ 	.word	0x00000000
	.align		4
        /*0004*/ 	.word	0xffffffff
	.align		4
        /*0008*/ 	.word	index@(_Z24unique_idx_calc_threadIdPi)
	.align		4
        /*000c*/ 	.word	index@(vprintf)
	.align		4
        /*0010*/ 	.word	0x00000000
	.align		4
        /*0014*/ 	.word	0xfffffffe
	.align		4
        /*0018*/ 	.word	0x00000000
	.align		4
        /*001c*/ 	.word	0xfffffffd
	.align		4
        /*0020*/ 	.word	0x00000000
	.align		4
        /*0024*/ 	.word	0xfffffffc


//--------------------- .nv.constant4             --------------------------
	.section	.nv.constant4,"a",@progbits
	.align	8
	.align		8
.nv.constant4:
        /*0000*/ 	.dword	vprintf
	.align		8
        /*0008*/ 	.dword	$str


//--------------------- .text._Z24unique_idx_calc_threadIdPi --------------------------
	.section	.text._Z24unique_idx_calc_threadIdPi,"ax",@progbits
	.align	128
        .global         _Z24unique_idx_calc_threadIdPi
        .type           _Z24unique_idx_calc_threadIdPi,@function
        .size           _Z24unique_idx_calc_threadIdPi,(.L_x_2 - _Z24unique_idx_calc_threadIdPi)
        .other          _Z24unique_idx_calc_threadIdPi,@"STO_CUDA_ENTRY STV_DEFAULT"
_Z24unique_idx_calc_threadIdPi:
.text._Z24unique_idx_calc_threadIdPi:
[----:B------:R-:W0:Y:S01]  /*0000*/  LDC R1, c[0x0][0x37c] ;  /* 0x0000df00ff017b82 */ /* 0x000e220000000800 */
[----:B------:R-:W1:Y:S01]  /*0010*/  S2R R3, SR_CTAID.Y ;  /* 0x0000000000037919 */ /* 0x000e620000002600 */
[----:B------:R-:W2:Y:S06]  /*0020*/  LDCU UR6, c[0x0][0x2fc] ;  /* 0x00005f80ff0677ac */ /* 0x000eac0008000800 */
[----:B------:R-:W1:Y:S01]  /*0030*/  S2UR UR9, SR_CTAID.X ;  /* 0x00000000000979c3 */ /* 0x000e620000002500 */
[----:B0-----:R-:W-:Y:S01]  /*0040*/  IADD3 R1, PT, PT, R1, -0x8, RZ ;  /* 0xfffffff801017810 */ /* 0x001fe20007ffe0ff */
[----:B------:R-:W0:Y:S01]  /*0050*/  S2R R5, SR_TID.Y ;  /* 0x0000000000057919 */ /* 0x000e220000002200 */
[----:B------:R-:W3:Y:S01]  /*0060*/  LDCU UR7, c[0x0][0x360] ;  /* 0x00006c00ff0777ac */ /* 0x000ee20008000800 */
[----:B------:R-:W3:Y:S01]  /*0070*/  S2R R7, SR_TID.X ;  /* 0x0000000000077919 */ /* 0x000ee20000002100 */
[----:B------:R-:W0:Y:S03]  /*0080*/  LDCU UR8, c[0x0][0x364] ;  /* 0x00006c80ff0877ac */ /* 0x000e260008000800 */
[----:B------:R-:W1:Y:S01]  /*0090*/  LDC R0, c[0x0][0x370] ;  /* 0x0000dc00ff007b82 */ /* 0x000e620000000800 */
[----:B------:R-:W4:Y:S07]  /*00a0*/  LDCU.64 UR4, c[0x0][0x358] ;  /* 0x00006b00ff0477ac */ /* 0x000f2e0008000a00 */
[----:B------:R-:W5:Y:S01]  /*00b0*/  LDC.64 R8, c[0x0][0x380] ;  /* 0x0000e000ff087b82 */ /* 0x000f620000000a00 */
[----:B-1----:R-:W-:-:S04]  /*00c0*/  IMAD R0, R0, R3, UR9 ;  /* 0x0000000900007e24 */ /* 0x002fc8000f8e0203 */
[----:B0-----:R-:W-:Y:S01]  /*00d0*/  IMAD R0, R0, UR8, R5 ;  /* 0x0000000800007c24 */ /* 0x001fe2000f8e0205 */
[----:B------:R-:W0:Y:S03]  /*00e0*/  LDCU.64 UR8, c[0x4][0x8] ;  /* 0x01000100ff0877ac */ /* 0x000e260008000a00 */
[----:B---3--:R-:W-:-:S04]  /*00f0*/  IMAD R2, R0, UR7, R7 ;  /* 0x0000000700027c24 */ /* 0x008fc8000f8e0207 */
[----:B-----5:R-:W-:-:S05]  /*0100*/  IMAD.WIDE R8, R2, 0x4, R8 ;  /* 0x0000000402087825 */ /* 0x020fca00078e0208 */
[----:B----4-:R-:W3:Y:S01]  /*0110*/  LDG.E R3, desc[UR4][R8.64] ;  /* 0x0000000408037981 */ /* 0x010ee2000c1e1900 */
[----:B------:R-:W-:Y:S01]  /*0120*/  MOV R0, 0x0 ;  /* 0x0000000000007802 */ /* 0x000fe20000000f00 */
[----:B------:R-:W1:Y:S03]  /*0130*/  LDCU UR4, c[0x0][0x2f8] ;  /* 0x00005f00ff0477ac */ /* 0x000e660008000800 */
[----:B------:R4:W3:Y:S01]  /*0140*/  LDC.64 R10, c[0x4][R0] ;  /* 0x01000000000a7b82 */ /* 0x0008e20000000a00 */
[----:B0-----:R-:W-:Y:S02]  /*0150*/  MOV R4, UR8 ;  /* 0x0000000800047c02 */ /* 0x001fe40008000f00 */
[----:B------:R-:W-:Y:S02]  /*0160*/  MOV R5, UR9 ;  /* 0x0000000900057c02 */ /* 0x000fe40008000f00 */
[----:B-1----:R-:W-:-:S04]  /*0170*/  IADD3 R6, P0, PT, R1, UR4, RZ ;  /* 0x0000000401067c10 */ /* 0x002fc8000ff1e0ff */
[----:B--2---:R-:W-:Y:S01]  /*0180*/  IADD3.X R7, PT, PT, RZ, UR6, RZ, P0, !PT ;  /* 0x00000006ff077c10 */ /* 0x004fe200087fe4ff */
[----:B---3--:R4:W-:Y:S08]  /*0190*/  STL.64 [R1], R2 ;  /* 0x0000000201007387 */ /* 0x0089f00000100a00 */
[----:B------:R-:W-:-:S07]  /*01a0*/  LEPC R20, `(.L_x_0) ;  /* 0x000000001014794e */ /* 0x000fce0000000000 */
[----:B----4-:R-:W-:Y:S05]  /*01b0*/  CALL.ABS.NOINC R10 ;  /* 0x000000000a007343 */ /* 0x010fea0003c00000 */
.L_x_0:
[----:B------:R-:W-:Y:S05]  /*01c0*/  EXIT ;  /* 0x000000000000794d */ /* 0x000fea0003800000 */
.L_x_1:
[----:B------:R-:W-:-:S00]  /*01d0*/  BRA `(.L_x_1) ;  /* 0xfffffffc00fc7947 */ /* 0x000fc0000383ffff */
[----:B------:R-:W-:-:S00]  /*01e0*/  NOP ;  /* 0x0000000000007918 */ /* 0x000fc00000000000 */
        /* <DEDUP_REMOVED lines=9> */
.L_x_2:


//--------------------- .nv.global.init           --------------------------
	.section	.nv.global.init,"aw",@progbits
.nv.global.init:
	.type		$str,@object
	.size		$str,(.L_0 - $str)
$str:
        /*0000*/ 	.byte	0x67, 0x69, 0x64, 0x3a, 0x20, 0x25, 0x64, 0x2c, 0x20, 0x76, 0x61, 0x6c, 0x75, 0x65, 0x20, 0x3a
        /*0010*/ 	.byte	0x20, 0x25, 0x64, 0x0a, 0x00
.L_0:


//--------------------- .nv.shared.reserved.0     --------------------------
	.section	.nv.shared.reserved.0,"aw",@nobits
	.weak		__nv_reservedSMEM_offset_0_alias
	.size		__nv_reservedSMEM_offset_0_alias, 0, 64
	.other		__nv_reservedSMEM_offset_0_alias,@"STO_CUDA_RESERVED_SHARED STV_DEFAULT"
__nv_reservedSMEM_offset_0_alias:
	.zero		0
	.zero		64


//--------------------- .nv.constant0._Z24unique_idx_calc_threadIdPi --------------------------
	.section	.nv.constant0._Z24unique_idx_calc_threadIdPi,"a",@progbits
	.sectionflags	@""
	.align	4
.nv.constant0._Z24unique_idx_calc_threadIdPi:
	.zero		904


//--------------------- SYMBOLS --------------------------

	.type		.nv.reservedSmem.offset0,@object
	.size		.nv.reservedSmem.offset0,0x4
	.type		vprintf,@function
